	.headerflags	@"EF_CUDA_TEXMODE_UNIFIED EF_CUDA_64BIT_ADDRESS EF_CUDA_ACCELERATORS EF_CUDA_SM90 EF_CUDA_VIRTUAL_SM(EF_CUDA_SM90)"
	.elftype	@"ET_EXEC"


//--------------------- .nv.info                  --------------------------
	.section	.nv.info,"",@"SHT_CUDA_INFO"
	.align	4


	//----- nvinfo : EIATTR_REGCOUNT
	.align		4
        /*0000*/ 	.byte	0x04, 0x2f
        /*0002*/ 	.short	(.L_1 - .L_0)
	.align		4
.L_0:
        /*0004*/ 	.word	index@(triton_poi_fused_mul_26)
        /*0008*/ 	.word	0x0000000c


	//----- nvinfo : EIATTR_MIN_STACK_SIZE
	.align		4
.L_1:
        /*000c*/ 	.byte	0x04, 0x12
        /*000e*/ 	.short	(.L_3 - .L_2)
	.align		4
.L_2:
        /*0010*/ 	.word	index@(triton_poi_fused_mul_26)
        /*0014*/ 	.word	0x00000000


	//----- nvinfo : EIATTR_FRAME_SIZE
	.align		4
.L_3:
        /*0018*/ 	.byte	0x04, 0x11
        /*001a*/ 	.short	(.L_5 - .L_4)
	.align		4
.L_4:
        /*001c*/ 	.word	index@(triton_poi_fused_mul_26)
        /*0020*/ 	.word	0x00000000


	//----- nvinfo : EIATTR_MIN_STACK_SIZE
	.align		4
.L_5:
        /*0024*/ 	.byte	0x04, 0x12
        /*0026*/ 	.short	(.L_7 - .L_6)
	.align		4
.L_6:
        /*0028*/ 	.word	index@(triton_poi_fused_mul_26)
        /*002c*/ 	.word	0x00000000
.L_7:


//--------------------- .nv.info.triton_poi_fused_mul_26 --------------------------
	.section	.nv.info.triton_poi_fused_mul_26,"",@"SHT_CUDA_INFO"
	.sectionflags	@""
	.align	4


	//----- nvinfo : EIATTR_CUDA_API_VERSION
	.align		4
        /*0000*/ 	.byte	0x04, 0x37
        /*0002*/ 	.short	(.L_9 - .L_8)
.L_8:
        /*0004*/ 	.word	0x0000007c


	//----- nvinfo : EIATTR_KPARAM_INFO
	.align		4
.L_9:
        /*0008*/ 	.byte	0x04, 0x17
        /*000a*/ 	.short	(.L_11 - .L_10)
.L_10:
        /*000c*/ 	.word	0x00000000
        /*0010*/ 	.short	0x0003
        /*0012*/ 	.short	0x0018
        /*0014*/ 	.byte	0x00, 0xf0, 0x11, 0x00


	//----- nvinfo : EIATTR_KPARAM_INFO
	.align		4
.L_11:
        /*0018*/ 	.byte	0x04, 0x17
        /*001a*/ 	.short	(.L_13 - .L_12)
.L_12:
        /*001c*/ 	.word	0x00000000
        /*0020*/ 	.short	0x0002
        /*0022*/ 	.short	0x0010
        /*0024*/ 	.byte	0x00, 0xf4, 0x21, 0x00


	//----- nvinfo : EIATTR_KPARAM_INFO
	.align		4
.L_13:
        /*0028*/ 	.byte	0x04, 0x17
        /*002a*/ 	.short	(.L_15 - .L_14)
.L_14:
        /*002c*/ 	.word	0x00000000
        /*0030*/ 	.short	0x0001
        /*0032*/ 	.short	0x0008
        /*0034*/ 	.byte	0x00, 0xf4, 0x21, 0x00


	//----- nvinfo : EIATTR_KPARAM_INFO
	.align		4
.L_15:
        /*0038*/ 	.byte	0x04, 0x17
        /*003a*/ 	.short	(.L_17 - .L_16)
.L_16:
        /*003c*/ 	.word	0x00000000
        /*0040*/ 	.short	0x0000
        /*0042*/ 	.short	0x0000
        /*0044*/ 	.byte	0x00, 0xf4, 0x21, 0x00


	//----- nvinfo : EIATTR_SPARSE_MMA_MASK
	.align		4
.L_17:
        /*0048*/ 	.byte	0x03, 0x50
        /*004a*/ 	.short	0x0000


	//----- nvinfo : EIATTR_MAXREG_COUNT
	.align		4
        /*004c*/ 	.byte	0x03, 0x1b
        /*004e*/ 	.short	0x00ff


	//----- nvinfo : EIATTR_EXIT_INSTR_OFFSETS
	.align		4
        /*0050*/ 	.byte	0x04, 0x1c
        /*0052*/ 	.short	(.L_19 - .L_18)


	//   ....[0]....
.L_18:
        /*0054*/ 	.word	0x00000250


	//----- nvinfo : EIATTR_REQNTID
	.align		4
.L_19:
        /*0058*/ 	.byte	0x04, 0x10
        /*005a*/ 	.short	(.L_21 - .L_20)
.L_20:
        /*005c*/ 	.word	0x00000080
        /*0060*/ 	.word	0x00000001
        /*0064*/ 	.word	0x00000001


	//----- nvinfo : EIATTR_CBANK_PARAM_SIZE
	.align		4
.L_21:
        /*0068*/ 	.byte	0x03, 0x19
        /*006a*/ 	.short	0x001c


	//----- nvinfo : EIATTR_PARAM_CBANK
	.align		4
        /*006c*/ 	.byte	0x04, 0x0a
        /*006e*/ 	.short	(.L_23 - .L_22)
	.align		4
.L_22:
        /*0070*/ 	.word	index@(.nv.constant0.triton_poi_fused_mul_26)
        /*0074*/ 	.short	0x0210
        /*0076*/ 	.short	0x001c


	//----- nvinfo : EIATTR_SW_WAR
	.align		4
.L_23:
        /*0078*/ 	.byte	0x04, 0x36
        /*007a*/ 	.short	(.L_25 - .L_24)
.L_24:
        /*007c*/ 	.word	0x00000008
.L_25:


//--------------------- .nv.callgraph             --------------------------
	.section	.nv.callgraph,"",@"SHT_CUDA_CALLGRAPH"
	.align	4
	.sectionentsize	8
	.align		4
        /*0000*/ 	.word	0x00000000
	.align		4
        /*0004*/ 	.word	0xffffffff
	.align		4
        /*0008*/ 	.word	0x00000000
	.align		4
        /*000c*/ 	.word	0xfffffffe
	.align		4
        /*0010*/ 	.word	0x00000000
	.align		4
        /*0014*/ 	.word	0xfffffffd
	.align		4
        /*0018*/ 	.word	0x00000000
	.align		4
        /*001c*/ 	.word	0xfffffffc


//--------------------- .text.triton_poi_fused_mul_26 --------------------------
	.section	.text.triton_poi_fused_mul_26,"ax",@progbits
	.align	128
        .global         triton_poi_fused_mul_26
        .type           triton_poi_fused_mul_26,@function
        .size           triton_poi_fused_mul_26,(.L_x_1 - triton_poi_fused_mul_26)
        .other          triton_poi_fused_mul_26,@"STO_CUDA_ENTRY STV_DEFAULT"
triton_poi_fused_mul_26:
.text.triton_poi_fused_mul_26:
[----:B------:R-:W-:Y:S01]  /*0000*/  LDC R1, c[0x0][0x28] ;  /* 0x00000a00ff017b82 */ /* 0x000fe20000000800 */
[----:B------:R-:W1:Y:S07]  /*0010*/  S2R R0, SR_TID.X ;  /* 0x0000000000007919 */ /* 0x000e6e0000002100 */
[----:B------:R-:W2:Y:S01]  /*0020*/  LDC.64 R4, c[0x0][0x218] ;  /* 0x00008600ff047b82 */ /* 0x000ea20000000a00 */
[----:B------:R-:W-:Y:S01]  /*0030*/  ULDC.64 UR4, c[0x0][0x208] ;  /* 0x0000820000047ab9 */ /* 0x000fe20000000a00 */
[----:B------:R-:W3:Y:S01]  /*0040*/  S2R R7, SR_CTAID.X ;  /* 0x0000000000077919 */ /* 0x000ee20000002500 */
[----:B-1----:R-:W-:-:S02]  /*0050*/  LOP3.LUT R0, R0, 0x7f, RZ, 0xc0, !PT ;  /* 0x0000007f00007812 */ /* 0x002fc400078ec0ff */
[----:B---3--:R-:W-:Y:S02]  /*0060*/  SHF.R.S32.HI R2, RZ, 0x18, R7 ;  /* 0x00000018ff027819 */ /* 0x008fe40000011407 */
[----:B------:R-:W-:Y:S02]  /*0070*/  LEA R7, R7, R0, 0x7 ;  /* 0x0000000007077211 */ /* 0x000fe400078e38ff */
[----:B------:R-:W-:-:S04]  /*0080*/  SGXT R0, R2, 0x1 ;  /* 0x000000010200781a */ /* 0x000fc80000000200 */
[CC--:B------:R-:W-:Y:S02]  /*0090*/  LEA.HI R2, R0.reuse, R7.reuse, RZ, 0x7 ;  /* 0x0000000700027211 */ /* 0x0c0fe400078f38ff */
[----:B------:R-:W-:Y:S02]  /*00a0*/  LEA.HI R0, R0, R7, RZ, 0xd ;  /* 0x0000000700007211 */ /* 0x000fe400078f68ff */
[----:B------:R-:W-:Y:S02]  /*00b0*/  LOP3.LUT R2, R2, 0xffffff80, RZ, 0xc0, !PT ;  /* 0xffffff8002027812 */ /* 0x000fe400078ec0ff */
[----:B------:R-:W-:Y:S02]  /*00c0*/  SHF.R.S32.HI R3, RZ, 0xd, R0 ;  /* 0x0000000dff037819 */ /* 0x000fe40000011400 */
[----:B------:R-:W-:-:S04]  /*00d0*/  IADD3 R2, R7, -R2, RZ ;  /* 0x8000000207027210 */ /* 0x000fc80007ffe0ff */
[----:B------:R-:W-:-:S05]  /*00e0*/  LEA R3, R3, R2, 0x7 ;  /* 0x0000000203037211 */ /* 0x000fca00078e38ff */
[----:B--2---:R-:W-:Y:S02]  /*00f0*/  IMAD.WIDE R4, R3, 0x4, R4 ;  /* 0x0000000403047825 */ /* 0x004fe400078e0204 */
[----:B------:R-:W1:Y:S04]  /*0100*/  LDC.64 R2, c[0x0][0x210] ;  /* 0x00008400ff027b82 */ /* 0x000e680000000a00 */
[----:B------:R-:W2:Y:S01]  /*0110*/  LDG.E.EL R4, desc[UR4][R4.64] ;  /* 0x0000000404047981 */ /* 0x000ea2000c2e1900 */
[----:B-1----:R-:W-:-:S05]  /*0120*/  IMAD.WIDE R2, R7, 0x4, R2 ;  /* 0x0000000407027825 */ /* 0x002fca00078e0202 */
[----:B------:R1:W3:Y:S02]  /*0130*/  LDG.E R0, desc[UR4][R2.64] ;  /* 0x0000000402007981 */ /* 0x0002e4000c1e1900 */
[----:B-1----:R-:W-:Y:S01]  /*0140*/  HFMA2.MMA R3, -RZ, RZ, 1.625, 0 ;  /* 0x3e800000ff037435 */ /* 0x002fe200000001ff */
[----:B--2---:R-:W-:Y:S02]  /*0150*/  FADD R6, RZ, -R4 ;  /* 0x80000004ff067221 */ /* 0x004fe40000000000 */
[----:B------:R-:W1:Y:S02]  /*0160*/  LDC.64 R4, c[0x0][0x220] ;  /* 0x00008800ff047b82 */ /* 0x000e640000000a00 */
[----:B------:R-:W-:-:S05]  /*0170*/  FMUL R6, R6, 1.4426950216293334961 ;  /* 0x3fb8aa3b06067820 */ /* 0x000fca0000400000 */
[----:B------:R-:W-:-:S13]  /*0180*/  FSETP.GEU.AND P0, PT, R6, -126, PT ;  /* 0xc2fc00000600780b */ /* 0x000fda0003f0e000 */
[----:B------:R-:W-:-:S04]  /*0190*/  @!P0 FMUL R6, R6, 0.5 ;  /* 0x3f00000006068820 */ /* 0x000fc80000400000 */
[----:B------:R-:W2:Y:S02]  /*01a0*/  MUFU.EX2 R8, R6 ;  /* 0x0000000600087308 */ /* 0x000ea40000000800 */
[----:B--2---:R-:W-:-:S04]  /*01b0*/  @!P0 FMUL R8, R8, R8 ;  /* 0x0000000808088220 */ /* 0x004fc80000400000 */
[----:B------:R-:W-:-:S05]  /*01c0*/  FADD R8, R8, 1 ;  /* 0x3f80000008087421 */ /* 0x000fca0000000000 */
[----:B------:R-:W-:-:S04]  /*01d0*/  FSETP.GT.AND P0, PT, R8, 8.50705917302346158658e+37, PT ;  /* 0x7e8000000800780b */ /* 0x000fc80003f04000 */
[----:B------:R-:W-:-:S09]  /*01e0*/  FSEL R3, R3, 1, P0 ;  /* 0x3f80000003037808 */ /* 0x000fd20000000000 */
[----:B------:R-:W-:-:S06]  /*01f0*/  @P0 FMUL R8, R8, 0.25 ;  /* 0x3e80000008080820 */ /* 0x000fcc0000400000 */
[----:B------:R-:W2:Y:S02]  /*0200*/  MUFU.RCP R8, R8 ;  /* 0x0000000800087308 */ /* 0x000ea40000001000 */
[----:B--2---:R-:W-:Y:S01]  /*0210*/  FMUL R9, R8, R3 ;  /* 0x0000000308097220 */ /* 0x004fe20000400000 */
[----:B-1----:R-:W-:-:S04]  /*0220*/  IMAD.WIDE R2, R7, 0x4, R4 ;  /* 0x0000000407027825 */ /* 0x002fc800078e0204 */
[----:B---3--:R-:W-:-:S05]  /*0230*/  FMUL R9, R0, R9 ;  /* 0x0000000900097220 */ /* 0x008fca0000400000 */
[----:B------:R-:W-:Y:S01]  /*0240*/  STG.E desc[UR4][R2.64], R9 ;  /* 0x0000000902007986 */ /* 0x000fe2000c101904 */
[----:B------:R-:W-:Y:S05]  /*0250*/  EXIT ;  /* 0x000000000000794d */ /* 0x000fea0003800000 */
.L_x_0:
[----:B------:R-:W-:-:S00]  /*0260*/  BRA `(.L_x_0) ;  /* 0xfffffffc00fc7947 */ /* 0x000fc0000383ffff */
[----:B------:R-:W-:-:S00]  /*0270*/  NOP ;  /* 0x0000000000007918 */ /* 0x000fc00000000000 */
        /* <DEDUP_REMOVED lines=8> */
.L_x_1:


//--------------------- .nv.constant0.triton_poi_fused_mul_26 --------------------------
	.section	.nv.constant0.triton_poi_fused_mul_26,"a",@progbits
	.sectionflags	@""
	.align	4
.nv.constant0.triton_poi_fused_mul_26:
	.zero		556
